//
// Generated by NVIDIA NVVM Compiler
//
// Compiler Build ID: CL-36424714
// Cuda compilation tools, release 13.0, V13.0.88
// Based on NVVM 20.0.0
//

.version 9.0
.target sm_100
.address_size 64

	// .globl	_Z23matmul_relu_kernel_bf16PKfPfii

.visible .entry _Z23matmul_relu_kernel_bf16PKfPfii(
	.param .u64 .ptr .align 1 _Z23matmul_relu_kernel_bf16PKfPfii_param_0,
	.param .u64 .ptr .align 1 _Z23matmul_relu_kernel_bf16PKfPfii_param_1,
	.param .u32 _Z23matmul_relu_kernel_bf16PKfPfii_param_2,
	.param .u32 _Z23matmul_relu_kernel_bf16PKfPfii_param_3
)
{
	.reg .pred 	%p<12>;
	.reg .b16 	%rs<175>;
	.reg .b32 	%r<47>;
	.reg .b32 	%f<140>;
	.reg .b64 	%rd<68>;

	ld.param.u64 	%rd9, [_Z23matmul_relu_kernel_bf16PKfPfii_param_0];
	ld.param.u64 	%rd8, [_Z23matmul_relu_kernel_bf16PKfPfii_param_1];
	ld.param.u32 	%r25, [_Z23matmul_relu_kernel_bf16PKfPfii_param_2];
	ld.param.u32 	%r26, [_Z23matmul_relu_kernel_bf16PKfPfii_param_3];
	cvta.to.global.u64 	%rd1, %rd9;
	mov.u32 	%r27, %ctaid.y;
	mov.u32 	%r28, %ntid.y;
	mov.u32 	%r29, %tid.y;
	mad.lo.s32 	%r1, %r27, %r28, %r29;
	mov.u32 	%r30, %ctaid.x;
	mov.u32 	%r31, %ntid.x;
	mov.u32 	%r32, %tid.x;
	mad.lo.s32 	%r2, %r30, %r31, %r32;
	setp.ge.s32 	%p1, %r1, %r25;
	setp.ge.s32 	%p2, %r2, %r26;
	or.pred  	%p3, %p1, %p2;
	@%p3 bra 	$L__BB0_14;
	mul.lo.s32 	%r3, %r25, %r1;
	and.b32  	%r4, %r25, 15;
	setp.lt.u32 	%p4, %r25, 16;
	mov.f32 	%f139, 0f00000000;
	mov.b32 	%r43, 0;
	@%p4 bra 	$L__BB0_4;
	and.b32  	%r43, %r25, 2147483632;
	neg.s32 	%r41, %r43;
	shl.b32 	%r7, %r26, 4;
	mul.wide.u32 	%rd10, %r3, 4;
	add.s64 	%rd11, %rd10, %rd1;
	add.s64 	%rd66, %rd11, 32;
	mov.f32 	%f139, 0f00000000;
	mul.wide.s32 	%rd14, %r26, 4;
	mov.u32 	%r40, %r2;
$L__BB0_3:
	.pragma "nounroll";
	ld.global.f32 	%f17, [%rd66+-32];
	// begin inline asm
	{  cvt.rn.bf16.f32 %rs1, %f17;}

	// end inline asm
	mul.wide.s32 	%rd12, %r40, 4;
	add.s64 	%rd13, %rd1, %rd12;
	ld.global.f32 	%f18, [%rd13];
	// begin inline asm
	{  cvt.rn.bf16.f32 %rs2, %f18;}

	// end inline asm
	// begin inline asm
	{ mul.bf16 %rs3,%rs1,%rs2; }

	// end inline asm
	// begin inline asm
	{ cvt.f32.bf16 %f19, %rs3;}

	// end inline asm
	add.f32 	%f65, %f139, %f19;
	ld.global.f32 	%f20, [%rd66+-28];
	// begin inline asm
	{  cvt.rn.bf16.f32 %rs7, %f20;}

	// end inline asm
	add.s64 	%rd15, %rd13, %rd14;
	ld.global.f32 	%f21, [%rd15];
	// begin inline asm
	{  cvt.rn.bf16.f32 %rs8, %f21;}

	// end inline asm
	// begin inline asm
	{ mul.bf16 %rs9,%rs7,%rs8; }

	// end inline asm
	// begin inline asm
	{ cvt.f32.bf16 %f22, %rs9;}

	// end inline asm
	add.f32 	%f66, %f65, %f22;
	ld.global.f32 	%f23, [%rd66+-24];
	// begin inline asm
	{  cvt.rn.bf16.f32 %rs13, %f23;}

	// end inline asm
	add.s64 	%rd16, %rd15, %rd14;
	ld.global.f32 	%f24, [%rd16];
	// begin inline asm
	{  cvt.rn.bf16.f32 %rs14, %f24;}

	// end inline asm
	// begin inline asm
	{ mul.bf16 %rs15,%rs13,%rs14; }

	// end inline asm
	// begin inline asm
	{ cvt.f32.bf16 %f25, %rs15;}

	// end inline asm
	add.f32 	%f67, %f66, %f25;
	ld.global.f32 	%f26, [%rd66+-20];
	// begin inline asm
	{  cvt.rn.bf16.f32 %rs19, %f26;}

	// end inline asm
	add.s64 	%rd17, %rd16, %rd14;
	ld.global.f32 	%f27, [%rd17];
	// begin inline asm
	{  cvt.rn.bf16.f32 %rs20, %f27;}

	// end inline asm
	// begin inline asm
	{ mul.bf16 %rs21,%rs19,%rs20; }

	// end inline asm
	// begin inline asm
	{ cvt.f32.bf16 %f28, %rs21;}

	// end inline asm
	add.f32 	%f68, %f67, %f28;
	ld.global.f32 	%f29, [%rd66+-16];
	// begin inline asm
	{  cvt.rn.bf16.f32 %rs25, %f29;}

	// end inline asm
	add.s64 	%rd18, %rd17, %rd14;
	ld.global.f32 	%f30, [%rd18];
	// begin inline asm
	{  cvt.rn.bf16.f32 %rs26, %f30;}

	// end inline asm
	// begin inline asm
	{ mul.bf16 %rs27,%rs25,%rs26; }

	// end inline asm
	// begin inline asm
	{ cvt.f32.bf16 %f31, %rs27;}

	// end inline asm
	add.f32 	%f69, %f68, %f31;
	ld.global.f32 	%f32, [%rd66+-12];
	// begin inline asm
	{  cvt.rn.bf16.f32 %rs31, %f32;}

	// end inline asm
	add.s64 	%rd19, %rd18, %rd14;
	ld.global.f32 	%f33, [%rd19];
	// begin inline asm
	{  cvt.rn.bf16.f32 %rs32, %f33;}

	// end inline asm
	// begin inline asm
	{ mul.bf16 %rs33,%rs31,%rs32; }

	// end inline asm
	// begin inline asm
	{ cvt.f32.bf16 %f34, %rs33;}

	// end inline asm
	add.f32 	%f70, %f69, %f34;
	ld.global.f32 	%f35, [%rd66+-8];
	// begin inline asm
	{  cvt.rn.bf16.f32 %rs37, %f35;}

	// end inline asm
	add.s64 	%rd20, %rd19, %rd14;
	ld.global.f32 	%f36, [%rd20];
	// begin inline asm
	{  cvt.rn.bf16.f32 %rs38, %f36;}

	// end inline asm
	// begin inline asm
	{ mul.bf16 %rs39,%rs37,%rs38; }

	// end inline asm
	// begin inline asm
	{ cvt.f32.bf16 %f37, %rs39;}

	// end inline asm
	add.f32 	%f71, %f70, %f37;
	ld.global.f32 	%f38, [%rd66+-4];
	// begin inline asm
	{  cvt.rn.bf16.f32 %rs43, %f38;}

	// end inline asm
	add.s64 	%rd21, %rd20, %rd14;
	ld.global.f32 	%f39, [%rd21];
	// begin inline asm
	{  cvt.rn.bf16.f32 %rs44, %f39;}

	// end inline asm
	// begin inline asm
	{ mul.bf16 %rs45,%rs43,%rs44; }

	// end inline asm
	// begin inline asm
	{ cvt.f32.bf16 %f40, %rs45;}

	// end inline asm
	add.f32 	%f72, %f71, %f40;
	ld.global.f32 	%f41, [%rd66];
	// begin inline asm
	{  cvt.rn.bf16.f32 %rs49, %f41;}

	// end inline asm
	add.s64 	%rd22, %rd21, %rd14;
	ld.global.f32 	%f42, [%rd22];
	// begin inline asm
	{  cvt.rn.bf16.f32 %rs50, %f42;}

	// end inline asm
	// begin inline asm
	{ mul.bf16 %rs51,%rs49,%rs50; }

	// end inline asm
	// begin inline asm
	{ cvt.f32.bf16 %f43, %rs51;}

	// end inline asm
	add.f32 	%f73, %f72, %f43;
	ld.global.f32 	%f44, [%rd66+4];
	// begin inline asm
	{  cvt.rn.bf16.f32 %rs55, %f44;}

	// end inline asm
	add.s64 	%rd23, %rd22, %rd14;
	ld.global.f32 	%f45, [%rd23];
	// begin inline asm
	{  cvt.rn.bf16.f32 %rs56, %f45;}

	// end inline asm
	// begin inline asm
	{ mul.bf16 %rs57,%rs55,%rs56; }

	// end inline asm
	// begin inline asm
	{ cvt.f32.bf16 %f46, %rs57;}

	// end inline asm
	add.f32 	%f74, %f73, %f46;
	ld.global.f32 	%f47, [%rd66+8];
	// begin inline asm
	{  cvt.rn.bf16.f32 %rs61, %f47;}

	// end inline asm
	add.s64 	%rd24, %rd23, %rd14;
	ld.global.f32 	%f48, [%rd24];
	// begin inline asm
	{  cvt.rn.bf16.f32 %rs62, %f48;}

	// end inline asm
	// begin inline asm
	{ mul.bf16 %rs63,%rs61,%rs62; }

	// end inline asm
	// begin inline asm
	{ cvt.f32.bf16 %f49, %rs63;}

	// end inline asm
	add.f32 	%f75, %f74, %f49;
	ld.global.f32 	%f50, [%rd66+12];
	// begin inline asm
	{  cvt.rn.bf16.f32 %rs67, %f50;}

	// end inline asm
	add.s64 	%rd25, %rd24, %rd14;
	ld.global.f32 	%f51, [%rd25];
	// begin inline asm
	{  cvt.rn.bf16.f32 %rs68, %f51;}

	// end inline asm
	// begin inline asm
	{ mul.bf16 %rs69,%rs67,%rs68; }

	// end inline asm
	// begin inline asm
	{ cvt.f32.bf16 %f52, %rs69;}

	// end inline asm
	add.f32 	%f76, %f75, %f52;
	ld.global.f32 	%f53, [%rd66+16];
	// begin inline asm
	{  cvt.rn.bf16.f32 %rs73, %f53;}

	// end inline asm
	add.s64 	%rd26, %rd25, %rd14;
	ld.global.f32 	%f54, [%rd26];
	// begin inline asm
	{  cvt.rn.bf16.f32 %rs74, %f54;}

	// end inline asm
	// begin inline asm
	{ mul.bf16 %rs75,%rs73,%rs74; }

	// end inline asm
	// begin inline asm
	{ cvt.f32.bf16 %f55, %rs75;}

	// end inline asm
	add.f32 	%f77, %f76, %f55;
	ld.global.f32 	%f56, [%rd66+20];
	// begin inline asm
	{  cvt.rn.bf16.f32 %rs79, %f56;}

	// end inline asm
	add.s64 	%rd27, %rd26, %rd14;
	ld.global.f32 	%f57, [%rd27];
	// begin inline asm
	{  cvt.rn.bf16.f32 %rs80, %f57;}

	// end inline asm
	// begin inline asm
	{ mul.bf16 %rs81,%rs79,%rs80; }

	// end inline asm
	// begin inline asm
	{ cvt.f32.bf16 %f58, %rs81;}

	// end inline asm
	add.f32 	%f78, %f77, %f58;
	ld.global.f32 	%f59, [%rd66+24];
	// begin inline asm
	{  cvt.rn.bf16.f32 %rs85, %f59;}

	// end inline asm
	add.s64 	%rd28, %rd27, %rd14;
	ld.global.f32 	%f60, [%rd28];
	// begin inline asm
	{  cvt.rn.bf16.f32 %rs86, %f60;}

	// end inline asm
	// begin inline asm
	{ mul.bf16 %rs87,%rs85,%rs86; }

	// end inline asm
	// begin inline asm
	{ cvt.f32.bf16 %f61, %rs87;}

	// end inline asm
	add.f32 	%f79, %f78, %f61;
	ld.global.f32 	%f62, [%rd66+28];
	// begin inline asm
	{  cvt.rn.bf16.f32 %rs91, %f62;}

	// end inline asm
	add.s64 	%rd29, %rd28, %rd14;
	ld.global.f32 	%f63, [%rd29];
	// begin inline asm
	{  cvt.rn.bf16.f32 %rs92, %f63;}

	// end inline asm
	// begin inline asm
	{ mul.bf16 %rs93,%rs91,%rs92; }

	// end inline asm
	// begin inline asm
	{ cvt.f32.bf16 %f64, %rs93;}

	// end inline asm
	add.f32 	%f139, %f79, %f64;
	add.s32 	%r41, %r41, 16;
	add.s32 	%r40, %r40, %r7;
	add.s64 	%rd66, %rd66, 64;
	setp.ne.s32 	%p5, %r41, 0;
	@%p5 bra 	$L__BB0_3;
$L__BB0_4:
	setp.eq.s32 	%p6, %r4, 0;
	@%p6 bra 	$L__BB0_13;
	and.b32  	%r13, %r25, 7;
	setp.lt.u32 	%p7, %r4, 8;
	@%p7 bra 	$L__BB0_7;
	add.s32 	%r34, %r43, %r3;
	mul.wide.u32 	%rd30, %r34, 4;
	add.s64 	%rd31, %rd1, %rd30;
	ld.global.f32 	%f81, [%rd31];
	// begin inline asm
	{  cvt.rn.bf16.f32 %rs97, %f81;}

	// end inline asm
	mad.lo.s32 	%r35, %r43, %r26, %r2;
	mul.wide.s32 	%rd32, %r35, 4;
	add.s64 	%rd33, %rd1, %rd32;
	ld.global.f32 	%f82, [%rd33];
	// begin inline asm
	{  cvt.rn.bf16.f32 %rs98, %f82;}

	// end inline asm
	// begin inline asm
	{ mul.bf16 %rs99,%rs97,%rs98; }

	// end inline asm
	// begin inline asm
	{ cvt.f32.bf16 %f83, %rs99;}

	// end inline asm
	add.f32 	%f105, %f139, %f83;
	cvt.u64.u32 	%rd34, %r3;
	cvt.u64.u32 	%rd35, %r43;
	add.s64 	%rd36, %rd35, %rd34;
	shl.b64 	%rd37, %rd36, 2;
	add.s64 	%rd38, %rd1, %rd37;
	ld.global.f32 	%f84, [%rd38+4];
	// begin inline asm
	{  cvt.rn.bf16.f32 %rs103, %f84;}

	// end inline asm
	mul.wide.s32 	%rd39, %r26, 4;
	add.s64 	%rd40, %rd33, %rd39;
	ld.global.f32 	%f85, [%rd40];
	// begin inline asm
	{  cvt.rn.bf16.f32 %rs104, %f85;}

	// end inline asm
	// begin inline asm
	{ mul.bf16 %rs105,%rs103,%rs104; }

	// end inline asm
	// begin inline asm
	{ cvt.f32.bf16 %f86, %rs105;}

	// end inline asm
	add.f32 	%f106, %f105, %f86;
	ld.global.f32 	%f87, [%rd38+8];
	// begin inline asm
	{  cvt.rn.bf16.f32 %rs109, %f87;}

	// end inline asm
	add.s64 	%rd41, %rd40, %rd39;
	ld.global.f32 	%f88, [%rd41];
	// begin inline asm
	{  cvt.rn.bf16.f32 %rs110, %f88;}

	// end inline asm
	// begin inline asm
	{ mul.bf16 %rs111,%rs109,%rs110; }

	// end inline asm
	// begin inline asm
	{ cvt.f32.bf16 %f89, %rs111;}

	// end inline asm
	add.f32 	%f107, %f106, %f89;
	ld.global.f32 	%f90, [%rd38+12];
	// begin inline asm
	{  cvt.rn.bf16.f32 %rs115, %f90;}

	// end inline asm
	add.s64 	%rd42, %rd41, %rd39;
	ld.global.f32 	%f91, [%rd42];
	// begin inline asm
	{  cvt.rn.bf16.f32 %rs116, %f91;}

	// end inline asm
	// begin inline asm
	{ mul.bf16 %rs117,%rs115,%rs116; }

	// end inline asm
	// begin inline asm
	{ cvt.f32.bf16 %f92, %rs117;}

	// end inline asm
	add.f32 	%f108, %f107, %f92;
	ld.global.f32 	%f93, [%rd38+16];
	// begin inline asm
	{  cvt.rn.bf16.f32 %rs121, %f93;}

	// end inline asm
	add.s64 	%rd43, %rd42, %rd39;
	ld.global.f32 	%f94, [%rd43];
	// begin inline asm
	{  cvt.rn.bf16.f32 %rs122, %f94;}

	// end inline asm
	// begin inline asm
	{ mul.bf16 %rs123,%rs121,%rs122; }

	// end inline asm
	// begin inline asm
	{ cvt.f32.bf16 %f95, %rs123;}

	// end inline asm
	add.f32 	%f109, %f108, %f95;
	ld.global.f32 	%f96, [%rd38+20];
	// begin inline asm
	{  cvt.rn.bf16.f32 %rs127, %f96;}

	// end inline asm
	add.s64 	%rd44, %rd43, %rd39;
	ld.global.f32 	%f97, [%rd44];
	// begin inline asm
	{  cvt.rn.bf16.f32 %rs128, %f97;}

	// end inline asm
	// begin inline asm
	{ mul.bf16 %rs129,%rs127,%rs128; }

	// end inline asm
	// begin inline asm
	{ cvt.f32.bf16 %f98, %rs129;}

	// end inline asm
	add.f32 	%f110, %f109, %f98;
	ld.global.f32 	%f99, [%rd38+24];
	// begin inline asm
	{  cvt.rn.bf16.f32 %rs133, %f99;}

	// end inline asm
	add.s64 	%rd45, %rd44, %rd39;
	ld.global.f32 	%f100, [%rd45];
	// begin inline asm
	{  cvt.rn.bf16.f32 %rs134, %f100;}

	// end inline asm
	// begin inline asm
	{ mul.bf16 %rs135,%rs133,%rs134; }

	// end inline asm
	// begin inline asm
	{ cvt.f32.bf16 %f101, %rs135;}

	// end inline asm
	add.f32 	%f111, %f110, %f101;
	ld.global.f32 	%f102, [%rd38+28];
	// begin inline asm
	{  cvt.rn.bf16.f32 %rs139, %f102;}

	// end inline asm
	add.s64 	%rd46, %rd45, %rd39;
	ld.global.f32 	%f103, [%rd46];
	// begin inline asm
	{  cvt.rn.bf16.f32 %rs140, %f103;}

	// end inline asm
	// begin inline asm
	{ mul.bf16 %rs141,%rs139,%rs140; }

	// end inline asm
	// begin inline asm
	{ cvt.f32.bf16 %f104, %rs141;}

	// end inline asm
	add.f32 	%f139, %f111, %f104;
	add.s32 	%r43, %r43, 8;
$L__BB0_7:
	setp.eq.s32 	%p8, %r13, 0;
	@%p8 bra 	$L__BB0_13;
	and.b32  	%r16, %r25, 3;
	setp.lt.u32 	%p9, %r13, 4;
	@%p9 bra 	$L__BB0_10;
	add.s32 	%r36, %r43, %r3;
	mul.wide.u32 	%rd47, %r36, 4;
	add.s64 	%rd48, %rd1, %rd47;
	ld.global.f32 	%f113, [%rd48];
	// begin inline asm
	{  cvt.rn.bf16.f32 %rs145, %f113;}

	// end inline asm
	mad.lo.s32 	%r37, %r43, %r26, %r2;
	mul.wide.s32 	%rd49, %r37, 4;
	add.s64 	%rd50, %rd1, %rd49;
	ld.global.f32 	%f114, [%rd50];
	// begin inline asm
	{  cvt.rn.bf16.f32 %rs146, %f114;}

	// end inline asm
	// begin inline asm
	{ mul.bf16 %rs147,%rs145,%rs146; }

	// end inline asm
	// begin inline asm
	{ cvt.f32.bf16 %f115, %rs147;}

	// end inline asm
	add.f32 	%f125, %f139, %f115;
	cvt.u64.u32 	%rd51, %r3;
	cvt.u64.u32 	%rd52, %r43;
	add.s64 	%rd53, %rd52, %rd51;
	shl.b64 	%rd54, %rd53, 2;
	add.s64 	%rd55, %rd1, %rd54;
	ld.global.f32 	%f116, [%rd55+4];
	// begin inline asm
	{  cvt.rn.bf16.f32 %rs151, %f116;}

	// end inline asm
	mul.wide.s32 	%rd56, %r26, 4;
	add.s64 	%rd57, %rd50, %rd56;
	ld.global.f32 	%f117, [%rd57];
	// begin inline asm
	{  cvt.rn.bf16.f32 %rs152, %f117;}

	// end inline asm
	// begin inline asm
	{ mul.bf16 %rs153,%rs151,%rs152; }

	// end inline asm
	// begin inline asm
	{ cvt.f32.bf16 %f118, %rs153;}

	// end inline asm
	add.f32 	%f126, %f125, %f118;
	ld.global.f32 	%f119, [%rd55+8];
	// begin inline asm
	{  cvt.rn.bf16.f32 %rs157, %f119;}

	// end inline asm
	add.s64 	%rd58, %rd57, %rd56;
	ld.global.f32 	%f120, [%rd58];
	// begin inline asm
	{  cvt.rn.bf16.f32 %rs158, %f120;}

	// end inline asm
	// begin inline asm
	{ mul.bf16 %rs159,%rs157,%rs158; }

	// end inline asm
	// begin inline asm
	{ cvt.f32.bf16 %f121, %rs159;}

	// end inline asm
	add.f32 	%f127, %f126, %f121;
	ld.global.f32 	%f122, [%rd55+12];
	// begin inline asm
	{  cvt.rn.bf16.f32 %rs163, %f122;}

	// end inline asm
	add.s64 	%rd59, %rd58, %rd56;
	ld.global.f32 	%f123, [%rd59];
	// begin inline asm
	{  cvt.rn.bf16.f32 %rs164, %f123;}

	// end inline asm
	// begin inline asm
	{ mul.bf16 %rs165,%rs163,%rs164; }

	// end inline asm
	// begin inline asm
	{ cvt.f32.bf16 %f124, %rs165;}

	// end inline asm
	add.f32 	%f139, %f127, %f124;
	add.s32 	%r43, %r43, 4;
$L__BB0_10:
	setp.eq.s32 	%p10, %r16, 0;
	@%p10 bra 	$L__BB0_13;
	mad.lo.s32 	%r46, %r43, %r26, %r2;
	add.s32 	%r38, %r43, %r3;
	mul.wide.u32 	%rd60, %r38, 4;
	add.s64 	%rd67, %rd1, %rd60;
	neg.s32 	%r45, %r16;
$L__BB0_12:
	.pragma "nounroll";
	ld.global.f32 	%f128, [%rd67];
	// begin inline asm
	{  cvt.rn.bf16.f32 %rs169, %f128;}

	// end inline asm
	mul.wide.s32 	%rd61, %r46, 4;
	add.s64 	%rd62, %rd1, %rd61;
	ld.global.f32 	%f129, [%rd62];
	// begin inline asm
	{  cvt.rn.bf16.f32 %rs170, %f129;}

	// end inline asm
	// begin inline asm
	{ mul.bf16 %rs171,%rs169,%rs170; }

	// end inline asm
	// begin inline asm
	{ cvt.f32.bf16 %f130, %rs171;}

	// end inline asm
	add.f32 	%f139, %f139, %f130;
	add.s32 	%r46, %r46, %r26;
	add.s64 	%rd67, %rd67, 4;
	add.s32 	%r45, %r45, 1;
	setp.ne.s32 	%p11, %r45, 0;
	@%p11 bra 	$L__BB0_12;
$L__BB0_13:
	mad.lo.s32 	%r39, %r26, %r1, %r2;
	cvta.to.global.u64 	%rd63, %rd8;
	mul.wide.s32 	%rd64, %r39, 4;
	add.s64 	%rd65, %rd63, %rd64;
	st.global.f32 	[%rd65], %f139;
$L__BB0_14:
	ret;

}


// ===== COMPILED SASS (sm_100) =====

	.target	sm_100

	.elftype	@"ET_EXEC"


//--------------------- .note.nv.tkinfo           --------------------------
	.section	.note.nv.tkinfo,"",@"SHT_NOTE"
	.sectionflags	@"SHF_NOTE_NV_TKINFO"
	.tkinfo
        /*0018*/ 	.word	0x00000002
        /*0030*/ 	.string	""
        /*0030*/ 	.string	"ptxas"
        /*0030*/ 	.string	"Cuda compilation tools, release 13.0, V13.0.88"
        /*0030*/ 	.string	"Build cuda_13.0.r13.0/compiler.36424714_0"
        /*0030*/ 	.string	"-arch sm_100 -m 64 "



//--------------------- .note.nv.cuinfo           --------------------------
	.section	.note.nv.cuinfo,"",@"SHT_NOTE"
	.sectionflags	@"SHF_NOTE_NV_CUINFO"
        /*0018*/ 	.short	0x0002
        /*001a*/ 	.short	0x0064
        /*001c*/ 	.short	0x0082
	.zero		2


//--------------------- .nv.info                  --------------------------
	.section	.nv.info,"",@"SHT_CUDA_INFO"
	.align	4


	//----- nvinfo : EIATTR_REGCOUNT
	.align		4
        /*0000*/ 	.byte	0x04, 0x2f
        /*0002*/ 	.short	(.L_1 - .L_0)
	.align		4
.L_0:
        /*0004*/ 	.word	index@(_Z23matmul_relu_kernel_bf16PKfPfii)
        /*0008*/ 	.word	0x00000020


	//----- nvinfo : EIATTR_FRAME_SIZE
	.align		4
.L_1:
        /*000c*/ 	.byte	0x04, 0x11
        /*000e*/ 	.short	(.L_3 - .L_2)
	.align		4
.L_2:
        /*0010*/ 	.word	index@(_Z23matmul_relu_kernel_bf16PKfPfii)
        /*0014*/ 	.word	0x00000000


	//----- nvinfo : EIATTR_MIN_STACK_SIZE
	.align		4
.L_3:
        /*0018*/ 	.byte	0x04, 0x12
        /*001a*/ 	.short	(.L_5 - .L_4)
	.align		4
.L_4:
        /*001c*/ 	.word	index@(_Z23matmul_relu_kernel_bf16PKfPfii)
        /*0020*/ 	.word	0x00000000
.L_5:


//--------------------- .nv.compat                --------------------------
	.section	.nv.compat,"",@"SHT_CUDA_COMPAT_INFO"
	.align	4
        /*0000*/ 	.byte	0x02, 0x09, 0x00, 0x00, 0x02, 0x02, 0x01, 0x00, 0x02, 0x05, 0x05, 0x00, 0x03, 0x07, 0x01, 0x01
        /*0010*/ 	.byte	0x02, 0x03, 0x00, 0x00, 0x02, 0x06, 0x01, 0x00, 0x04, 0x0b, 0x08, 0x00, 0x09, 0x00, 0x00, 0x00
        /*0020*/ 	.byte	0x00, 0x00, 0x00, 0x00


//--------------------- .nv.info._Z23matmul_relu_kernel_bf16PKfPfii --------------------------
	.section	.nv.info._Z23matmul_relu_kernel_bf16PKfPfii,"",@"SHT_CUDA_INFO"
	.sectionflags	@""
	.align	4


	//----- nvinfo : EIATTR_CUDA_API_VERSION
	.align		4
        /*0000*/ 	.byte	0x04, 0x37
        /*0002*/ 	.short	(.L_7 - .L_6)
.L_6:
        /*0004*/ 	.word	0x00000082


	//----- nvinfo : EIATTR_KPARAM_INFO
	.align		4
.L_7:
        /*0008*/ 	.byte	0x04, 0x17
        /*000a*/ 	.short	(.L_9 - .L_8)
.L_8:
        /*000c*/ 	.word	0x00000000
        /*0010*/ 	.short	0x0003
        /*0012*/ 	.short	0x0014
        /*0014*/ 	.byte	0x00, 0xf0, 0x11, 0x00


	//----- nvinfo : EIATTR_KPARAM_INFO
	.align		4
.L_9:
        /*0018*/ 	.byte	0x04, 0x17
        /*001a*/ 	.short	(.L_11 - .L_10)
.L_10:
        /*001c*/ 	.word	0x00000000
        /*0020*/ 	.short	0x0002
        /*0022*/ 	.short	0x0010
        /*0024*/ 	.byte	0x00, 0xf0, 0x11, 0x00


	//----- nvinfo : EIATTR_KPARAM_INFO
	.align		4
.L_11:
        /*0028*/ 	.byte	0x04, 0x17
        /*002a*/ 	.short	(.L_13 - .L_12)
.L_12:
        /*002c*/ 	.word	0x00000000
        /*0030*/ 	.short	0x0001
        /*0032*/ 	.short	0x0008
        /*0034*/ 	.byte	0x00, 0xf5, 0x21, 0x00


	//----- nvinfo : EIATTR_KPARAM_INFO
	.align		4
.L_13:
        /*0038*/ 	.byte	0x04, 0x17
        /*003a*/ 	.short	(.L_15 - .L_14)
.L_14:
        /*003c*/ 	.word	0x00000000
        /*0040*/ 	.short	0x0000
        /*0042*/ 	.short	0x0000
        /*0044*/ 	.byte	0x00, 0xf5, 0x21, 0x00


	//----- nvinfo : EIATTR_SPARSE_MMA_MASK
	.align		4
.L_15:
        /*0048*/ 	.byte	0x03, 0x50
        /*004a*/ 	.short	0x0000


	//----- nvinfo : EIATTR_MAXREG_COUNT
	.align		4
        /*004c*/ 	.byte	0x03, 0x1b
        /*004e*/ 	.short	0x00ff


	//----- nvinfo : EIATTR_MERCURY_ISA_VERSION
	.align		4
        /*0050*/ 	.byte	0x03, 0x5f
        /*0052*/ 	.short	0x0101


	//----- nvinfo : EIATTR_VRC_CTA_INIT_COUNT
	.align		4
        /*0054*/ 	.byte	0x02, 0x4a
	.zero		1
	.zero		1


	//----- nvinfo : EIATTR_EXIT_INSTR_OFFSETS
	.align		4
        /*0058*/ 	.byte	0x04, 0x1c
        /*005a*/ 	.short	(.L_17 - .L_16)


	//   ....[0]....
.L_16:
        /*005c*/ 	.word	0x000000c0


	//   ....[1]....
        /*0060*/ 	.word	0x000012f0


	//----- nvinfo : EIATTR_CBANK_PARAM_SIZE
	.align		4
.L_17:
        /*0064*/ 	.byte	0x03, 0x19
        /*0066*/ 	.short	0x0018


	//----- nvinfo : EIATTR_PARAM_CBANK
	.align		4
        /*0068*/ 	.byte	0x04, 0x0a
        /*006a*/ 	.short	(.L_19 - .L_18)
	.align		4
.L_18:
        /*006c*/ 	.word	index@(.nv.constant0._Z23matmul_relu_kernel_bf16PKfPfii)
        /*0070*/ 	.short	0x0380
        /*0072*/ 	.short	0x0018


	//----- nvinfo : EIATTR_SW_WAR
	.align		4
.L_19:
        /*0074*/ 	.byte	0x04, 0x36
        /*0076*/ 	.short	(.L_21 - .L_20)
.L_20:
        /*0078*/ 	.word	0x00000008
.L_21:


//--------------------- .nv.callgraph             --------------------------
	.section	.nv.callgraph,"",@"SHT_CUDA_CALLGRAPH"
	.align	4
	.sectionentsize	8
	.align		4
        /*0000*/ 	.word	0x00000000
	.align		4
        /*0004*/ 	.word	0xffffffff
	.align		4
        /*0008*/ 	.word	0x00000000
	.align		4
        /*000c*/ 	.word	0xfffffffe
	.align		4
        /*0010*/ 	.word	0x00000000
	.align		4
        /*0014*/ 	.word	0xfffffffd
	.align		4
        /*0018*/ 	.word	0x00000000
	.align		4
        /*001c*/ 	.word	0xfffffffc


//--------------------- .text._Z23matmul_relu_kernel_bf16PKfPfii --------------------------
	.section	.text._Z23matmul_relu_kernel_bf16PKfPfii,"ax",@progbits
	.align	128
        .global         _Z23matmul_relu_kernel_bf16PKfPfii
        .type           _Z23matmul_relu_kernel_bf16PKfPfii,@function
        .size           _Z23matmul_relu_kernel_bf16PKfPfii,(.L_x_7 - _Z23matmul_relu_kernel_bf16PKfPfii)
        .other          _Z23matmul_relu_kernel_bf16PKfPfii,@"STO_CUDA_ENTRY STV_DEFAULT"
_Z23matmul_relu_kernel_bf16PKfPfii:
.text._Z23matmul_relu_kernel_bf16PKfPfii:
[----:B------:R-:W-:Y:S01]  /*0000*/  LDC R1, c[0x0][0x37c] ;  /* 0x0000df00ff017b82 */ /* 0x000fe20000000800 */
[----:B------:R-:W0:Y:S07]  /*0010*/  S2R R5, SR_TID.X ;  /* 0x0000000000057919 */ /* 0x000e2e0000002100 */
[----:B------:R-:W1:Y:S01]  /*0020*/  LDC R3, c[0x0][0x364] ;  /* 0x0000d900ff037b82 */ /* 0x000e620000000800 */
[----:B------:R-:W1:Y:S07]  /*0030*/  S2R R2, SR_TID.Y ;  /* 0x0000000000027919 */ /* 0x000e6e0000002200 */
[----:B------:R-:W0:Y:S08]  /*0040*/  S2UR UR5, SR_CTAID.X ;  /* 0x00000000000579c3 */ /* 0x000e300000002500 */
[----:B------:R-:W0:Y:S08]  /*0050*/  LDC R0, c[0x0][0x360] ;  /* 0x0000d800ff007b82 */ /* 0x000e300000000800 */
[----:B------:R-:W1:Y:S08]  /*0060*/  S2UR UR4, SR_CTAID.Y ;  /* 0x00000000000479c3 */ /* 0x000e700000002600 */
[----:B------:R-:W2:Y:S01]  /*0070*/  LDC.64 R12, c[0x0][0x390] ;  /* 0x0000e400ff0c7b82 */ /* 0x000ea20000000a00 */
[----:B0-----:R-:W-:-:S02]  /*0080*/  IMAD R0, R0, UR5, R5 ;  /* 0x0000000500007c24 */ /* 0x001fc4000f8e0205 */
[----:B-1----:R-:W-:-:S03]  /*0090*/  IMAD R3, R3, UR4, R2 ;  /* 0x0000000403037c24 */ /* 0x002fc6000f8e0202 */
[----:B--2---:R-:W-:-:S04]  /*00a0*/  ISETP.GE.AND P0, PT, R0, R13, PT ;  /* 0x0000000d0000720c */ /* 0x004fc80003f06270 */
[----:B------:R-:W-:-:S13]  /*00b0*/  ISETP.GE.OR P0, PT, R3, R12, P0 ;  /* 0x0000000c0300720c */ /* 0x000fda0000706670 */
[----:B------:R-:W-:Y:S05]  /*00c0*/  @P0 EXIT ;  /* 0x000000000000094d */ /* 0x000fea0003800000 */
[C---:B------:R-:W-:Y:S01]  /*00d0*/  ISETP.GE.U32.AND P1, PT, R12.reuse, 0x10, PT ;  /* 0x000000100c00780c */ /* 0x040fe20003f26070 */
[----:B------:R-:W0:Y:S01]  /*00e0*/  LDCU.64 UR4, c[0x0][0x358] ;  /* 0x00006b00ff0477ac */ /* 0x000e220008000a00 */
[----:B------:R-:W-:Y:S01]  /*00f0*/  LOP3.LUT R2, R12, 0xf, RZ, 0xc0, !PT ;  /* 0x0000000f0c027812 */ /* 0x000fe200078ec0ff */
[----:B------:R-:W-:Y:S02]  /*0100*/  HFMA2 R27, -RZ, RZ, 0, 0 ;  /* 0x00000000ff1b7431 */ /* 0x000fe400000001ff */
[----:B------:R-:W-:Y:S01]  /*0110*/  IMAD R4, R3, R12, RZ ;  /* 0x0000000c03047224 */ /* 0x000fe200078e02ff */
[----:B------:R-:W-:Y:S02]  /*0120*/  MOV R5, RZ ;  /* 0x000000ff00057202 */ /* 0x000fe40000000f00 */
[----:B------:R-:W-:-:S05]  /*0130*/  ISETP.NE.AND P0, PT, R2, RZ, PT ;  /* 0x000000ff0200720c */ /* 0x000fca0003f05270 */
[----:B------:R-:W-:Y:S08]  /*0140*/  @!P1 BRA `(.L_x_0) ;  /* 0x0000000800189947 */ /* 0x000ff00003800000 */
[----:B------:R-:W1:Y:S01]  /*0150*/  LDC.64 R14, c[0x0][0x380] ;  /* 0x0000e000ff0e7b82 */ /* 0x000e620000000a00 */
[----:B------:R-:W-:Y:S02]  /*0160*/  LOP3.LUT R5, R12, 0x7ffffff0, RZ, 0xc0, !PT ;  /* 0x7ffffff00c057812 */ /* 0x000fe400078ec0ff */
[----:B------:R-:W-:Y:S01]  /*0170*/  MOV R27, RZ ;  /* 0x000000ff001b7202 */ /* 0x000fe20000000f00 */
[----:B-1----:R-:W-:-:S03]  /*0180*/  IMAD.WIDE.U32 R6, R4, 0x4, R14 ;  /* 0x0000000404067825 */ /* 0x002fc600078e000e */
[----:B------:R-:W-:Y:S01]  /*0190*/  IADD3 R16, P1, PT, R6, 0x20, RZ ;  /* 0x0000002006107810 */ /* 0x000fe20007f3e0ff */
[----:B------:R-:W-:-:S03]  /*01a0*/  IMAD.MOV.U32 R6, RZ, RZ, R0 ;  /* 0x000000ffff067224 */ /* 0x000fc600078e0000 */
[----:B------:R-:W-:Y:S02]  /*01b0*/  IADD3.X R17, PT, PT, RZ, R7, RZ, P1, !PT ;  /* 0x00000007ff117210 */ /* 0x000fe40000ffe4ff */
[----:B------:R-:W-:-:S07]  /*01c0*/  IADD3 R7, PT, PT, -R5, RZ, RZ ;  /* 0x000000ff05077210 */ /* 0x000fce0007ffe1ff */
.L_x_1:
[----:B------:R-:W-:Y:S01]  /*01d0*/  IMAD.WIDE R22, R6, 0x4, R14 ;  /* 0x0000000406167825 */ /* 0x000fe200078e020e */
[----:B0-----:R-:W2:Y:S04]  /*01e0*/  LDG.E R18, desc[UR4][R16.64+-0x20] ;  /* 0xffffe00410127981 */ /* 0x001ea8000c1e1900 */
[----:B------:R-:W2:Y:S01]  /*01f0*/  LDG.E R19, desc[UR4][R22.64] ;  /* 0x0000000416137981 */ /* 0x000ea2000c1e1900 */
[----:B------:R-:W-:-:S03]  /*0200*/  IMAD.WIDE R10, R13, 0x4, R22 ;  /* 0x000000040d0a7825 */ /* 0x000fc600078e0216 */
[----:B------:R-:W3:Y:S01]  /*0210*/  LDG.E R24, desc[UR4][R16.64+-0x1c] ;  /* 0xffffe40410187981 */ /* 0x000ee2000c1e1900 */
[----:B------:R-:W-:-:S03]  /*0220*/  IMAD.WIDE R8, R13, 0x4, R10 ;  /* 0x000000040d087825 */ /* 0x000fc600078e020a */
[----:B------:R-:W3:Y:S04]  /*0230*/  LDG.E R25, desc[UR4][R10.64] ;  /* 0x000000040a197981 */ /* 0x000ee8000c1e1900 */
[----:B------:R-:W4:Y:S04]  /*0240*/  LDG.E R21, desc[UR4][R16.64+-0x18] ;  /* 0xffffe80410157981 */ /* 0x000f28000c1e1900 */
[----:B------:R0:W4:Y:S04]  /*0250*/  LDG.E R20, desc[UR4][R8.64] ;  /* 0x0000000408147981 */ /* 0x000128000c1e1900 */
[----:B------:R-:W5:Y:S04]  /*0260*/  LDG.E R29, desc[UR4][R16.64+-0x14] ;  /* 0xffffec04101d7981 */ /* 0x000f68000c1e1900 */
[----:B------:R-:W5:Y:S01]  /*0270*/  LDG.E R22, desc[UR4][R16.64+-0x10] ;  /* 0xfffff00410167981 */ /* 0x000f62000c1e1900 */
[----:B0-----:R-:W-:-:S05]  /*0280*/  IMAD.WIDE R8, R13, 0x4, R8 ;  /* 0x000000040d087825 */ /* 0x001fca00078e0208 */
[----:B------:R0:W5:Y:S01]  /*0290*/  LDG.E R26, desc[UR4][R8.64] ;  /* 0x00000004081a7981 */ /* 0x000162000c1e1900 */
[----:B------:R-:W-:-:S05]  /*02a0*/  IMAD.WIDE R10, R13, 0x4, R8 ;  /* 0x000000040d0a7825 */ /* 0x000fca00078e0208 */
[----:B------:R-:W5:Y:S01]  /*02b0*/  LDG.E R23, desc[UR4][R10.64] ;  /* 0x000000040a177981 */ /* 0x000f62000c1e1900 */
[----:B--2---:R-:W-:-:S05]  /*02c0*/  F2FP.BF16.F32.PACK_AB R18, R19, R18 ;  /* 0x000000121312723e */ /* 0x004fca00000010ff */
[----:B------:R-:W-:-:S05]  /*02d0*/  HMUL2.BF16_V2 R18, R18.H0_H0, R18.H1_H1 ;  /* 0x3000001212127232 */ /* 0x000fca0000200800 */
[----:B------:R-:W-:Y:S01]  /*02e0*/  SHF.L.U32 R28, R18, 0x10, RZ ;  /* 0x00000010121c7819 */ /* 0x000fe200000006ff */
[C---:B------:R-:W-:Y:S02]  /*02f0*/  IMAD.WIDE R18, R13.reuse, 0x4, R10 ;  /* 0x000000040d127825 */ /* 0x040fe400078e020a */
[----:B------:R-:W2:Y:S02]  /*0300*/  LDG.E R11, desc[UR4][R16.64+-0x8] ;  /* 0xfffff804100b7981 */ /* 0x000ea4000c1e1900 */
[----:B0-----:R-:W-:-:S05]  /*0310*/  IMAD.WIDE R8, R13, 0x4, R18 ;  /* 0x000000040d087825 */ /* 0x001fca00078e0212 */
[----:B------:R-:W2:Y:S01]  /*0320*/  LDG.E R10, desc[UR4][R8.64] ;  /* 0x00000004080a7981 */ /* 0x000ea2000c1e1900 */
[----:B------:R-:W-:Y:S01]  /*0330*/  FADD R27, R28, R27 ;  /* 0x0000001b1c1b7221 */ /* 0x000fe20000000000 */
[----:B---3--:R-:W-:Y:S02]  /*0340*/  F2FP.BF16.F32.PACK_AB R28, R25, R24 ;  /* 0x00000018191c723e */ /* 0x008fe400000010ff */
[----:B------:R0:W3:Y:S01]  /*0350*/  LDG.E R24, desc[UR4][R18.64] ;  /* 0x0000000412187981 */ /* 0x0000e2000c1e1900 */
[----:B----4-:R-:W-:Y:S02]  /*0360*/  F2FP.BF16.F32.PACK_AB R20, R20, R21 ;  /* 0x000000151414723e */ /* 0x010fe400000010ff */
[----:B------:R-:W-:Y:S01]  /*0370*/  HMUL2.BF16_V2 R28, R28.H0_H0, R28.H1_H1 ;  /* 0x3000001c1c1c7232 */ /* 0x000fe20000200800 */
[----:B------:R-:W3:Y:S02]  /*0380*/  LDG.E R25, desc[UR4][R16.64+-0xc] ;  /* 0xfffff40410197981 */ /* 0x000ee4000c1e1900 */
[----:B------:R-:W-:-:S02]  /*0390*/  HMUL2.BF16_V2 R21, R20.H0_H0, R20.H1_H1 ;  /* 0x3000001414157232 */ /* 0x000fc40000200800 */
[----:B------:R-:W-:-:S04]  /*03a0*/  PRMT R20, R28, 0x7610, R20 ;  /* 0x000076101c147816 */ /* 0x000fc80000000014 */
[----:B------:R-:W-:Y:S01]  /*03b0*/  SHF.L.U32 R20, R20, 0x10, RZ ;  /* 0x0000001014147819 */ /* 0x000fe200000006ff */
[----:B0-----:R-:W-:-:S04]  /*03c0*/  IMAD.WIDE R18, R13, 0x4, R8 ;  /* 0x000000040d127825 */ /* 0x001fc800078e0208 */
[----:B------:R-:W-:Y:S01]  /*03d0*/  FADD R20, R27, R20 ;  /* 0x000000141b147221 */ /* 0x000fe20000000000 */
[----:B------:R-:W-:Y:S01]  /*03e0*/  IMAD.U32 R21, R21, 0x10000, RZ ;  /* 0x0001000015157824 */ /* 0x000fe200078e00ff */
[----:B-----5:R-:W-:Y:S01]  /*03f0*/  F2FP.BF16.F32.PACK_AB R26, R26, R29 ;  /* 0x0000001d1a1a723e */ /* 0x020fe200000010ff */
[----:B------:R-:W-:Y:S01]  /*0400*/  IMAD.WIDE R8, R13, 0x4, R18 ;  /* 0x000000040d087825 */ /* 0x000fe200078e0212 */
[----:B------:R-:W4:Y:S03]  /*0410*/  LDG.E R27, desc[UR4][R16.64+-0x4] ;  /* 0xfffffc04101b7981 */ /* 0x000f26000c1e1900 */
[----:B------:R-:W-:Y:S02]  /*0420*/  FADD R21, R20, R21 ;  /* 0x0000001514157221 */ /* 0x000fe40000000000 */
[----:B------:R0:W4:Y:S01]  /*0430*/  LDG.E R20, desc[UR4][R18.64] ;  /* 0x0000000412147981 */ /* 0x000122000c1e1900 */
[----:B------:R-:W-:Y:S01]  /*0440*/  HMUL2.BF16_V2 R26, R26.H0_H0, R26.H1_H1 ;  /* 0x3000001a1a1a7232 */ /* 0x000fe20000200800 */
[----:B0-----:R-:W-:-:S02]  /*0450*/  F2FP.BF16.F32.PACK_AB R19, R23, R22 ;  /* 0x000000161713723e */ /* 0x001fc400000010ff */
[----:B------:R-:W5:Y:S03]  /*0460*/  LDG.E R23, desc[UR4][R16.64] ;  /* 0x0000000410177981 */ /* 0x000f66000c1e1900 */
[----:B------:R-:W-:Y:S01]  /*0470*/  HMUL2.BF16_V2 R19, R19.H0_H0, R19.H1_H1 ;  /* 0x3000001313137232 */ /* 0x000fe20000200800 */
[----:B------:R-:W5:Y:S01]  /*0480*/  LDG.E R22, desc[UR4][R8.64] ;  /* 0x0000000408167981 */ /* 0x000f62000c1e1900 */
[----:B------:R-:W-:-:S03]  /*0490*/  SHF.L.U32 R26, R26, 0x10, RZ ;  /* 0x000000101a1a7819 */ /* 0x000fc600000006ff */
[----:B------:R-:W-:Y:S02]  /*04a0*/  PRMT R18, R19, 0x7610, R18 ;  /* 0x0000761013127816 */ /* 0x000fe40000000012 */
[----:B------:R-:W-:Y:S02]  /*04b0*/  FADD R21, R21, R26 ;  /* 0x0000001a15157221 */ /* 0x000fe40000000000 */
[----:B------:R-:W-:Y:S01]  /*04c0*/  SHF.L.U32 R26, R18, 0x10, RZ ;  /* 0x00000010121a7819 */ /* 0x000fe200000006ff */
[C---:B------:R-:W-:Y:S02]  /*04d0*/  IMAD.WIDE R18, R13.reuse, 0x4, R8 ;  /* 0x000000040d127825 */ /* 0x040fe400078e0208 */
[----:B------:R-:W5:Y:S04]  /*04e0*/  LDG.E R9, desc[UR4][R16.64+0x4] ;  /* 0x0000040410097981 */ /* 0x000f68000c1e1900 */
[----:B------:R2:W5:Y:S01]  /*04f0*/  LDG.E R8, desc[UR4][R18.64] ;  /* 0x0000000412087981 */ /* 0x000562000c1e1900 */
[----:B------:R-:W-:Y:S01]  /*0500*/  IMAD.WIDE R28, R13, 0x4, R18 ;  /* 0x000000040d1c7825 */ /* 0x000fe200078e0212 */
[----:B--2---:R-:W-:-:S02]  /*0510*/  F2FP.BF16.F32.PACK_AB R19, R10, R11 ;  /* 0x0000000b0a13723e */ /* 0x004fc400000010ff */
[----:B------:R-:W2:Y:S04]  /*0520*/  LDG.E R10, desc[UR4][R16.64+0x8] ;  /* 0x00000804100a7981 */ /* 0x000ea8000c1e1900 */
[----:B------:R0:W2:Y:S01]  /*0530*/  LDG.E R11, desc[UR4][R28.64] ;  /* 0x000000041c0b7981 */ /* 0x0000a2000c1e1900 */
[----:B---3--:R-:W-:Y:S01]  /*0540*/  F2FP.BF16.F32.PACK_AB R24, R24, R25 ;  /* 0x000000191818723e */ /* 0x008fe200000010ff */
[----:B------:R-:W-:-:S04]  /*0550*/  HMUL2.BF16_V2 R19, R19.H0_H0, R19.H1_H1 ;  /* 0x3000001313137232 */ /* 0x000fc80000200800 */
[----:B------:R-:W-:Y:S01]  /*0560*/  HMUL2.BF16_V2 R24, R24.H0_H0, R24.H1_H1 ;  /* 0x3000001818187232 */ /* 0x000fe20000200800 */
[----:B------:R-:W-:Y:S01]  /*0570*/  PRMT R25, R19, 0x7610, R25 ;  /* 0x0000761013197816 */ /* 0x000fe20000000019 */
[----:B0-----:R-:W-:-:S04]  /*0580*/  IMAD.WIDE R28, R13, 0x4, R28 ;  /* 0x000000040d1c7825 */ /* 0x001fc800078e021c */
[----:B------:R-:W-:Y:S01]  /*0590*/  FADD R21, R21, R26 ;  /* 0x0000001a15157221 */ /* 0x000fe20000000000 */
[----:B------:R-:W-:Y:S01]  /*05a0*/  SHF.L.U32 R24, R24, 0x10, RZ ;  /* 0x0000001018187819 */ /* 0x000fe200000006ff */
[----:B------:R-:W-:Y:S02]  /*05b0*/  IMAD.U32 R26, R25, 0x10000, RZ ;  /* 0x00010000191a7824 */ /* 0x000fe400078e00ff */
[----:B------:R-:W-:-:S04]  /*05c0*/  IMAD.WIDE R18, R13, 0x4, R28 ;  /* 0x000000040d127825 */ /* 0x000fc800078e021c */
[----:B------:R-:W-:Y:S02]  /*05d0*/  FADD R21, R21, R24 ;  /* 0x0000001815157221 */ /* 0x000fe40000000000 */
[----:B------:R-:W3:Y:S02]  /*05e0*/  LDG.E R24, desc[UR4][R28.64] ;  /* 0x000000041c187981 */ /* 0x000ee4000c1e1900 */
[----:B------:R-:W-:Y:S02]  /*05f0*/  FADD R25, R21, R26 ;  /* 0x0000001a15197221 */ /* 0x000fe40000000000 */
[----:B------:R0:W3:Y:S01]  /*0600*/  LDG.E R26, desc[UR4][R18.64] ;  /* 0x00000004121a7981 */ /* 0x0000e2000c1e1900 */
[----:B----4-:R-:W-:Y:S01]  /*0610*/  F2FP.BF16.F32.PACK_AB R27, R20, R27 ;  /* 0x0000001b141b723e */ /* 0x010fe200000010ff */
[----:B0-----:R-:W-:-:S04]  /*0620*/  IMAD.WIDE R18, R13, 0x4, R18 ;  /* 0x000000040d127825 */ /* 0x001fc800078e0212 */
[----:B------:R-:W-:Y:S01]  /*0630*/  HMUL2.BF16_V2 R27, R27.H0_H0, R27.H1_H1 ;  /* 0x3000001b1b1b7232 */ /* 0x000fe20000200800 */
[----:B------:R5:W4:Y:S01]  /*0640*/  LDG.E R28, desc[UR4][R18.64] ;  /* 0x00000004121c7981 */ /* 0x000b22000c1e1900 */
[----:B------:R-:W-:-:S03]  /*0650*/  IMAD.WIDE R20, R13, 0x4, R18 ;  /* 0x000000040d147825 */ /* 0x000fc600078e0212 */
[----:B------:R-:W-:Y:S02]  /*0660*/  SHF.L.U32 R27, R27, 0x10, RZ ;  /* 0x000000101b1b7819 */ /* 0x000fe400000006ff */
[----:B------:R0:W4:Y:S01]  /*0670*/  LDG.E R29, desc[UR4][R20.64] ;  /* 0x00000004141d7981 */ /* 0x000122000c1e1900 */
[----:B-----5:R-:W-:Y:S02]  /*0680*/  F2FP.BF16.F32.PACK_AB R19, R22, R23 ;  /* 0x000000171613723e */ /* 0x020fe400000010ff */
[----:B------:R-:W-:-:S03]  /*0690*/  FADD R18, R25, R27 ;  /* 0x0000001b19127221 */ /* 0x000fc60000000000 */
[----:B------:R-:W-:Y:S02]  /*06a0*/  HMUL2.BF16_V2 R19, R19.H0_H0, R19.H1_H1 ;  /* 0x3000001313137232 */ /* 0x000fe40000200800 */
[----:B------:R-:W-:Y:S02]  /*06b0*/  IMAD.WIDE R22, R13, 0x4, R20 ;  /* 0x000000040d167825 */ /* 0x000fe400078e0214 */
[----:B------:R-:W3:Y:S01]  /*06c0*/  LDG.E R21, desc[UR4][R16.64+0x10] ;  /* 0x0000100410157981 */ /* 0x000ee2000c1e1900 */
[----:B------:R-:W-:-:S03]  /*06d0*/  SHF.L.U32 R25, R19, 0x10, RZ ;  /* 0x0000001013197819 */ /* 0x000fc600000006ff */
[----:B------:R-:W5:Y:S01]  /*06e0*/  LDG.E R19, desc[UR4][R16.64+0xc] ;  /* 0x00000c0410137981 */ /* 0x000f62000c1e1900 */
[----:B0-----:R-:W-:-:S03]  /*06f0*/  F2FP.BF16.F32.PACK_AB R20, R8, R9 ;  /* 0x000000090814723e */ /* 0x001fc600000010ff */
[----:B------:R-:W4:Y:S04]  /*0700*/  LDG.E R9, desc[UR4][R16.64+0x14] ;  /* 0x0000140410097981 */ /* 0x000f28000c1e1900 */
[----:B------:R-:W4:Y:S04]  /*0710*/  LDG.E R8, desc[UR4][R16.64+0x18] ;  /* 0x0000180410087981 */ /* 0x000f28000c1e1900 */
[----:B------:R0:W4:Y:S01]  /*0720*/  LDG.E R22, desc[UR4][R22.64] ;  /* 0x0000000416167981 */ /* 0x000122000c1e1900 */
[----:B--2---:R-:W-:-:S03]  /*0730*/  F2FP.BF16.F32.PACK_AB R10, R11, R10 ;  /* 0x0000000a0b0a723e */ /* 0x004fc600000010ff */
[----:B------:R1:W2:Y:S01]  /*0740*/  LDG.E R11, desc[UR4][R16.64+0x1c] ;  /* 0x00001c04100b7981 */ /* 0x0002a2000c1e1900 */
[----:B------:R-:W-:Y:S02]  /*0750*/  HMUL2.BF16_V2 R20, R20.H0_H0, R20.H1_H1 ;  /* 0x3000001414147232 */ /* 0x000fe40000200800 */
[----:B------:R-:W-:Y:S01]  /*0760*/  FADD R18, R18, R25 ;  /* 0x0000001912127221 */ /* 0x000fe20000000000 */
[----:B------:R-:W-:Y:S02]  /*0770*/  HMUL2.BF16_V2 R25, R10.H0_H0, R10.H1_H1 ;  /* 0x3000000a0a197232 */ /* 0x000fe40000200800 */
[----:B------:R-:W-:-:S04]  /*0780*/  PRMT R10, R20, 0x7610, R10 ;  /* 0x00007610140a7816 */ /* 0x000fc8000000000a */
[----:B0-----:R-:W-:Y:S02]  /*0790*/  SHF.L.U32 R23, R10, 0x10, RZ ;  /* 0x000000100a177819 */ /* 0x001fe400000006ff */
[----:B------:R-:W-:-:S03]  /*07a0*/  PRMT R10, R25, 0x7610, R10 ;  /* 0x00007610190a7816 */ /* 0x000fc6000000000a */
[----:B------:R-:W-:Y:S01]  /*07b0*/  FADD R18, R18, R23 ;  /* 0x0000001712127221 */ /* 0x000fe20000000000 */
[----:B------:R-:W-:-:S04]  /*07c0*/  IADD3 R7, PT, PT, R7, 0x10, RZ ;  /* 0x0000001007077810 */ /* 0x000fc80007ffe0ff */
[----:B------:R-:W-:Y:S02]  /*07d0*/  ISETP.NE.AND P1, PT, R7, RZ, PT ;  /* 0x000000ff0700720c */ /* 0x000fe40003f25270 */
[----:B-1----:R-:W-:Y:S02]  /*07e0*/  IADD3 R16, P2, PT, R16, 0x40, RZ ;  /* 0x0000004010107810 */ /* 0x002fe40007f5e0ff */
[----:B---3--:R-:W-:Y:S02]  /*07f0*/  F2FP.BF16.F32.PACK_AB R21, R26, R21 ;  /* 0x000000151a15723e */ /* 0x008fe400000010ff */
[----:B-----5:R-:W-:Y:S01]  /*0800*/  F2FP.BF16.F32.PACK_AB R24, R24, R19 ;  /* 0x000000131818723e */ /* 0x020fe200000010ff */
[----:B------:R-:W-:Y:S02]  /*0810*/  IMAD.U32 R19, R10, 0x10000, RZ ;  /* 0x000100000a137824 */ /* 0x000fe400078e00ff */
[----:B------:R-:W-:Y:S01]  /*0820*/  HMUL2.BF16_V2 R21, R21.H0_H0, R21.H1_H1 ;  /* 0x3000001515157232 */ /* 0x000fe20000200800 */
[----:B----4-:R-:W-:Y:S01]  /*0830*/  F2FP.BF16.F32.PACK_AB R28, R28, R9 ;  /* 0x000000091c1c723e */ /* 0x010fe200000010ff */
[----:B------:R-:W-:Y:S01]  /*0840*/  HMUL2.BF16_V2 R10, R24.H0_H0, R24.H1_H1 ;  /* 0x30000018180a7232 */ /* 0x000fe20000200800 */
[----:B------:R-:W-:-:S03]  /*0850*/  F2FP.BF16.F32.PACK_AB R29, R29, R8 ;  /* 0x000000081d1d723e */ /* 0x000fc600000010ff */
[----:B------:R-:W-:Y:S01]  /*0860*/  HMUL2.BF16_V2 R28, R28.H0_H0, R28.H1_H1 ;  /* 0x3000001c1c1c7232 */ /* 0x000fe20000200800 */
[----:B------:R-:W-:Y:S01]  /*0870*/  PRMT R8, R21, 0x7610, R8 ;  /* 0x0000761015087816 */ /* 0x000fe20000000008 */
[----:B------:R-:W-:Y:S01]  /*0880*/  FADD R9, R18, R19 ;  /* 0x0000001312097221 */ /* 0x000fe20000000000 */
[----:B------:R-:W-:Y:S01]  /*0890*/  SHF.L.U32 R10, R10, 0x10, RZ ;  /* 0x000000100a0a7819 */ /* 0x000fe200000006ff */
[----:B------:R-:W-:Y:S01]  /*08a0*/  HMUL2.BF16_V2 R29, R29.H0_H0, R29.H1_H1 ;  /* 0x3000001d1d1d7232 */ /* 0x000fe20000200800 */
[----:B------:R-:W-:-:S03]  /*08b0*/  SHF.L.U32 R8, R8, 0x10, RZ ;  /* 0x0000001008087819 */ /* 0x000fc600000006ff */
[--C-:B------:R-:W-:Y:S01]  /*08c0*/  FADD R9, R9, R10.reuse ;  /* 0x0000000a09097221 */ /* 0x100fe20000000000 */
[----:B------:R-:W-:-:S03]  /*08d0*/  PRMT R10, R29, 0x7610, R10 ;  /* 0x000076101d0a7816 */ /* 0x000fc6000000000a */
[----:B------:R-:W-:Y:S02]  /*08e0*/  FADD R8, R9, R8 ;  /* 0x0000000809087221 */ /* 0x000fe40000000000 */
[----:B------:R-:W-:Y:S01]  /*08f0*/  IMAD.U32 R9, R10, 0x10000, RZ ;  /* 0x000100000a097824 */ /* 0x000fe200078e00ff */
[----:B------:R-:W-:Y:S02]  /*0900*/  IADD3.X R17, PT, PT, RZ, R17, RZ, P2, !PT ;  /* 0x00000011ff117210 */ /* 0x000fe400017fe4ff */
[----:B------:R-:W-:Y:S02]  /*0910*/  LEA R6, R13, R6, 0x4 ;  /* 0x000000060d067211 */ /* 0x000fe400078e20ff */
[----:B--2---:R-:W-:Y:S02]  /*0920*/  F2FP.BF16.F32.PACK_AB R22, R22, R11 ;  /* 0x0000000b1616723e */ /* 0x004fe400000010ff */
[----:B------:R-:W-:-:S04]  /*0930*/  PRMT R11, R28, 0x7610, R11 ;  /* 0x000076101c0b7816 */ /* 0x000fc8000000000b */
[----:B------:R-:W-:Y:S01]  /*0940*/  SHF.L.U32 R11, R11, 0x10, RZ ;  /* 0x000000100b0b7819 */ /* 0x000fe200000006ff */
[----:B------:R-:W-:-:S04]  /*0950*/  HMUL2.BF16_V2 R18, R22.H0_H0, R22.H1_H1 ;  /* 0x3000001616127232 */ /* 0x000fc80000200800 */
[----:B------:R-:W-:Y:S01]  /*0960*/  FADD R8, R8, R11 ;  /* 0x0000000b08087221 */ /* 0x000fe20000000000 */
[----:B------:R-:W-:-:S03]  /*0970*/  SHF.L.U32 R27, R18, 0x10, RZ ;  /* 0x00000010121b7819 */ /* 0x000fc600000006ff */
[----:B------:R-:W-:-:S04]  /*0980*/  FADD R8, R8, R9 ;  /* 0x0000000908087221 */ /* 0x000fc80000000000 */
[----:B------:R-:W-:Y:S01]  /*0990*/  FADD R27, R8, R27 ;  /* 0x0000001b081b7221 */ /* 0x000fe20000000000 */
[----:B------:R-:W-:Y:S06]  /*09a0*/  @P1 BRA `(.L_x_1) ;  /* 0xfffffff800081947 */ /* 0x000fec000383ffff */
.L_x_0:
[----:B------:R-:W-:Y:S05]  /*09b0*/  @!P0 BRA `(.L_x_2) ;  /* 0x00000008003c8947 */ /* 0x000fea0003800000 */
[----:B------:R-:W-:Y:S02]  /*09c0*/  ISETP.GE.U32.AND P1, PT, R2, 0x8, PT ;  /* 0x000000080200780c */ /* 0x000fe40003f26070 */
[----:B------:R-:W-:-:S04]  /*09d0*/  LOP3.LUT R24, R12, 0x7, RZ, 0xc0, !PT ;  /* 0x000000070c187812 */ /* 0x000fc800078ec0ff */
[----:B------:R-:W-:-:S07]  /*09e0*/  ISETP.NE.AND P0, PT, R24, RZ, PT ;  /* 0x000000ff1800720c */ /* 0x000fce0003f05270 */
[----:B------:R-:W-:Y:S06]  /*09f0*/  @!P1 BRA `(.L_x_3) ;  /* 0x0000000400209947 */ /* 0x000fec0003800000 */
[----:B------:R-:W1:Y:S01]  /*0a00*/  LDC.64 R28, c[0x0][0x380] ;  /* 0x0000e000ff1c7b82 */ /* 0x000e620000000a00 */
[----:B------:R-:W2:Y:S01]  /*0a10*/  LDCU.64 UR6, c[0x0][0x380] ;  /* 0x00007000ff0677ac */ /* 0x000ea20008000a00 */
[----:B------:R-:W-:Y:S01]  /*0a20*/  IMAD R17, R5, R13, R0 ;  /* 0x0000000d05117224 */ /* 0x000fe200078e0200 */
[CC--:B------:R-:W-:Y:S02]  /*0a30*/  IADD3 R7, PT, PT, R4.reuse, R5.reuse, RZ ;  /* 0x0000000504077210 */ /* 0x0c0fe40007ffe0ff */
[----:B------:R-:W-:Y:S01]  /*0a40*/  IADD3 R2, P1, PT, R4, R5, RZ ;  /* 0x0000000504027210 */ /* 0x000fe20007f3e0ff */
[----:B-1----:R-:W-:-:S04]  /*0a50*/  IMAD.WIDE R16, R17, 0x4, R28 ;  /* 0x0000000411107825 */ /* 0x002fc800078e021c */
[----:B------:R-:W-:-:S04]  /*0a60*/  IMAD.WIDE.U32 R28, R7, 0x4, R28 ;  /* 0x00000004071c7825 */ /* 0x000fc800078e001c */
[C---:B------:R-:W-:Y:S01]  /*0a70*/  IMAD.WIDE R18, R13.reuse, 0x4, R16 ;  /* 0x000000040d127825 */ /* 0x040fe200078e0210 */
[----:B0-----:R-:W3:Y:S03]  /*0a80*/  LDG.E R25, desc[UR4][R28.64] ;  /* 0x000000041c197981 */ /* 0x001ee6000c1e1900 */
[----:B------:R-:W-:Y:S01]  /*0a90*/  IMAD.X R7, RZ, RZ, RZ, P1 ;  /* 0x000000ffff077224 */ /* 0x000fe200008e06ff */
[C---:B--2---:R-:W-:Y:S01]  /*0aa0*/  LEA R6, P1, R2.reuse, UR6, 0x2 ;  /* 0x0000000602067c11 */ /* 0x044fe2000f8210ff */
[----:B------:R0:W2:Y:S03]  /*0ab0*/  LDG.E R21, desc[UR4][R18.64] ;  /* 0x0000000412157981 */ /* 0x0000a6000c1e1900 */
[----:B------:R-:W-:Y:S02]  /*0ac0*/  LEA.HI.X R7, R2, UR7, R7, 0x2, P1 ;  /* 0x0000000702077c11 */ /* 0x000fe400088f1407 */
[----:B------:R1:W3:Y:S04]  /*0ad0*/  LDG.E R2, desc[UR4][R16.64] ;  /* 0x0000000410027981 */ /* 0x0002e8000c1e1900 */
[----:B------:R-:W2:Y:S01]  /*0ae0*/  LDG.E R22, desc[UR4][R6.64+0x4] ;  /* 0x0000040406167981 */ /* 0x000ea2000c1e1900 */
[----:B0-----:R-:W-:-:S03]  /*0af0*/  IMAD.WIDE R18, R13, 0x4, R18 ;  /* 0x000000040d127825 */ /* 0x001fc600078e0212 */
[----:B------:R-:W4:Y:S01]  /*0b00*/  LDG.E R23, desc[UR4][R6.64+0x8] ;  /* 0x0000080406177981 */ /* 0x000f22000c1e1900 */
[----:B------:R-:W-:-:S03]  /*0b10*/  IMAD.WIDE R10, R13, 0x4, R18 ;  /* 0x000000040d0a7825 */ /* 0x000fc600078e0212 */
[----:B------:R0:W4:Y:S04]  /*0b20*/  LDG.E R20, desc[UR4][R18.64] ;  /* 0x0000000412147981 */ /* 0x000128000c1e1900 */
[----:B------:R-:W5:Y:S01]  /*0b30*/  LDG.E R29, desc[UR4][R6.64+0xc] ;  /* 0x00000c04061d7981 */ /* 0x000f62000c1e1900 */
[----:B------:R-:W-:-:S03]  /*0b40*/  IMAD.WIDE R14, R13, 0x4, R10 ;  /* 0x000000040d0e7825 */ /* 0x000fc600078e020a */
[----:B------:R-:W5:Y:S01]  /*0b50*/  LDG.E R10, desc[UR4][R10.64] ;  /* 0x000000040a0a7981 */ /* 0x000f62000c1e1900 */
[----:B------:R-:W-:-:S03]  /*0b60*/  IMAD.WIDE R8, R13, 0x4, R14 ;  /* 0x000000040d087825 */ /* 0x000fc600078e020e */
[----:B------:R-:W5:Y:S04]  /*0b70*/  LDG.E R26, desc[UR4][R6.64+0x10] ;  /* 0x00001004061a7981 */ /* 0x000f68000c1e1900 */
[----:B------:R-:W5:Y:S01]  /*0b80*/  LDG.E R14, desc[UR4][R14.64] ;  /* 0x000000040e0e7981 */ /* 0x000f62000c1e1900 */
[----:B-1----:R-:W-:-:S03]  /*0b90*/  IMAD.WIDE R16, R13, 0x4, R8 ;  /* 0x000000040d107825 */ /* 0x002fc600078e0208 */
[----:B------:R-:W5:Y:S01]  /*0ba0*/  LDG.E R8, desc[UR4][R8.64] ;  /* 0x0000000408087981 */ /* 0x000f62000c1e1900 */
[----:B0-----:R-:W-:-:S03]  /*0bb0*/  IMAD.WIDE R18, R13, 0x4, R16 ;  /* 0x000000040d127825 */ /* 0x001fc600078e0210 */
[----:B------:R0:W5:Y:S04]  /*0bc0*/  LDG.E R28, desc[UR4][R16.64] ;  /* 0x00000004101c7981 */ /* 0x000168000c1e1900 */
[----:B------:R-:W5:Y:S04]  /*0bd0*/  LDG.E R11, desc[UR4][R6.64+0x18] ;  /* 0x00001804060b7981 */ /* 0x000f68000c1e1900 */
[----:B------:R-:W5:Y:S04]  /*0be0*/  LDG.E R9, desc[UR4][R6.64+0x14] ;  /* 0x0000140406097981 */ /* 0x000f68000c1e1900 */
[----:B------:R1:W5:Y:S04]  /*0bf0*/  LDG.E R15, desc[UR4][R6.64+0x1c] ;  /* 0x00001c04060f7981 */ /* 0x000368000c1e1900 */
[----:B------:R-:W5:Y:S01]  /*0c00*/  LDG.E R18, desc[UR4][R18.64] ;  /* 0x0000000412127981 */ /* 0x000f62000c1e1900 */
[----:B------:R-:W-:-:S02]  /*0c10*/  IADD3 R5, PT, PT, R5, 0x8, RZ ;  /* 0x0000000805057810 */ /* 0x000fc40007ffe0ff */
[----:B---3--:R-:W-:Y:S02]  /*0c20*/  F2FP.BF16.F32.PACK_AB R2, R2, R25 ;  /* 0x000000190202723e */ /* 0x008fe400000010ff */
[----:B--2---:R-:W-:-:S03]  /*0c30*/  F2FP.BF16.F32.PACK_AB R21, R21, R22 ;  /* 0x000000161515723e */ /* 0x004fc600000010ff */
[----:B------:R-:W-:Y:S02]  /*0c40*/  HMUL2.BF16_V2 R2, R2.H0_H0, R2.H1_H1 ;  /* 0x3000000202027232 */ /* 0x000fe40000200800 */
[----:B------:R-:W-:Y:S01]  /*0c50*/  HMUL2.BF16_V2 R21, R21.H0_H0, R21.H1_H1 ;  /* 0x3000001515157232 */ /* 0x000fe20000200800 */
[----:B----4-:R-:W-:-:S04]  /*0c60*/  F2FP.BF16.F32.PACK_AB R20, R20, R23 ;  /* 0x000000171414723e */ /* 0x010fc800000010ff */
[----:B0-----:R-:W-:Y:S02]  /*0c70*/  PRMT R16, R21, 0x7610, R16 ;  /* 0x0000761015107816 */ /* 0x001fe40000000010 */
[----:B------:R-:W-:Y:S01]  /*0c80*/  SHF.L.U32 R2, R2, 0x10, RZ ;  /* 0x0000001002027819 */ /* 0x000fe200000006ff */
[----:B------:R-:W-:Y:S01]  /*0c90*/  HMUL2.BF16_V2 R20, R20.H0_H0, R20.H1_H1 ;  /* 0x3000001414147232 */ /* 0x000fe20000200800 */
[----:B-1----:R-:W-:Y:S02]  /*0ca0*/  SHF.L.U32 R7, R16, 0x10, RZ ;  /* 0x0000001010077819 */ /* 0x002fe400000006ff */
[----:B-----5:R-:W-:Y:S01]  /*0cb0*/  F2FP.BF16.F32.PACK_AB R10, R10, R29 ;  /* 0x0000001d0a0a723e */ /* 0x020fe200000010ff */
[----:B------:R-:W-:Y:S01]  /*0cc0*/  FADD R2, R27, R2 ;  /* 0x000000021b027221 */ /* 0x000fe20000000000 */
[----:B------:R-:W-:-:S03]  /*0cd0*/  PRMT R6, R20, 0x7610, R6 ;  /* 0x0000761014067816 */ /* 0x000fc60000000006 */
[----:B------:R-:W-:Y:S01]  /*0ce0*/  FADD R2, R2, R7 ;  /* 0x0000000702027221 */ /* 0x000fe20000000000 */
[----:B------:R-:W-:Y:S02]  /*0cf0*/  F2FP.BF16.F32.PACK_AB R14, R14, R26 ;  /* 0x0000001a0e0e723e */ /* 0x000fe400000010ff */
[----:B------:R-:W-:Y:S01]  /*0d00*/  SHF.L.U32 R7, R6, 0x10, RZ ;  /* 0x0000001006077819 */ /* 0x000fe200000006ff */
[----:B------:R-:W-:Y:S02]  /*0d10*/  HMUL2.BF16_V2 R6, R10.H0_H0, R10.H1_H1 ;  /* 0x3000000a0a067232 */ /* 0x000fe40000200800 */
[----:B------:R-:W-:Y:S02]  /*0d20*/  HMUL2.BF16_V2 R14, R14.H0_H0, R14.H1_H1 ;  /* 0x3000000e0e0e7232 */ /* 0x000fe40000200800 */
[----:B------:R-:W-:Y:S01]  /*0d30*/  FADD R2, R2, R7 ;  /* 0x0000000702027221 */ /* 0x000fe20000000000 */
[----:B------:R-:W-:Y:S02]  /*0d40*/  SHF.L.U32 R7, R6, 0x10, RZ ;  /* 0x0000001006077819 */ /* 0x000fe400000006ff */
[----:B------:R-:W-:-:S02]  /*0d50*/  F2FP.BF16.F32.PACK_AB R11, R28, R11 ;  /* 0x0000000b1c0b723e */ /* 0x000fc400000010ff */
[----:B------:R-:W-:-:S03]  /*0d60*/  F2FP.BF16.F32.PACK_AB R8, R8, R9 ;  /* 0x000000090808723e */ /* 0x000fc600000010ff */
[----:B------:R-:W-:Y:S02]  /*0d70*/  HMUL2.BF16_V2 R11, R11.H0_H0, R11.H1_H1 ;  /* 0x3000000b0b0b7232 */ /* 0x000fe40000200800 */
[----:B------:R-:W-:Y:S01]  /*0d80*/  HMUL2.BF16_V2 R9, R8.H0_H0, R8.H1_H1 ;  /* 0x3000000808097232 */ /* 0x000fe20000200800 */
[----:B------:R-:W-:Y:S02]  /*0d90*/  PRMT R8, R14, 0x7610, R8 ;  /* 0x000076100e087816 */ /* 0x000fe40000000008 */
[----:B------:R-:W-:Y:S01]  /*0da0*/  F2FP.BF16.F32.PACK_AB R15, R18, R15 ;  /* 0x0000000f120f723e */ /* 0x000fe200000010ff */
[----:B------:R-:W-:Y:S01]  /*0db0*/  FADD R2, R2, R7 ;  /* 0x0000000702027221 */ /* 0x000fe20000000000 */
[----:B------:R-:W-:Y:S01]  /*0dc0*/  PRMT R6, R9, 0x7610, R6 ;  /* 0x0000761009067816 */ /* 0x000fe20000000006 */
[----:B------:R-:W-:Y:S01]  /*0dd0*/  IMAD.U32 R9, R8, 0x10000, RZ ;  /* 0x0001000008097824 */ /* 0x000fe200078e00ff */
[----:B------:R-:W-:Y:S01]  /*0de0*/  PRMT R8, R11, 0x7610, R8 ;  /* 0x000076100b087816 */ /* 0x000fe20000000008 */
[----:B------:R-:W-:Y:S01]  /*0df0*/  HMUL2.BF16_V2 R15, R15.H0_H0, R15.H1_H1 ;  /* 0x3000000f0f0f7232 */ /* 0x000fe20000200800 */
[----:B------:R-:W-:Y:S01]  /*0e00*/  SHF.L.U32 R7, R6, 0x10, RZ ;  /* 0x0000001006077819 */ /* 0x000fe200000006ff */
[----:B------:R-:W-:Y:S01]  /*0e10*/  FADD R2, R2, R9 ;  /* 0x0000000902027221 */ /* 0x000fe20000000000 */
[----:B------:R-:W-:-:S02]  /*0e20*/  SHF.L.U32 R9, R8, 0x10, RZ ;  /* 0x0000001008097819 */ /* 0x000fc400000006ff */
[----:B------:R-:W-:Y:S01]  /*0e30*/  PRMT R6, R15, 0x7610, R6 ;  /* 0x000076100f067816 */ /* 0x000fe20000000006 */
[----:B------:R-:W-:-:S03]  /*0e40*/  FADD R2, R2, R7 ;  /* 0x0000000702027221 */ /* 0x000fc60000000000 */
[----:B------:R-:W-:Y:S01]  /*0e50*/  SHF.L.U32 R27, R6, 0x10, RZ ;  /* 0x00000010061b7819 */ /* 0x000fe200000006ff */
[----:B------:R-:W-:-:S04]  /*0e60*/  FADD R2, R2, R9 ;  /* 0x0000000902027221 */ /* 0x000fc80000000000 */
[----:B------:R-:W-:-:S07]  /*0e70*/  FADD R27, R2, R27 ;  /* 0x0000001b021b7221 */ /* 0x000fce0000000000 */
.L_x_3:
        /* <DEDUP_REMOVED lines=8> */
[C---:B------:R-:W-:Y:S01]  /*0f00*/  IADD3 R2, P1, PT, R4.reuse, R5, RZ ;  /* 0x0000000504027210 */ /* 0x040fe20007f3e0ff */
[----:B------:R-:W-:Y:S02]  /*0f10*/  IMAD.IADD R19, R4, 0x1, R5 ;  /* 0x0000000104137824 */ /* 0x000fe400078e0205 */
[----:B-1----:R-:W-:-:S04]  /*0f20*/  IMAD.WIDE R8, R9, 0x4, R6 ;  /* 0x0000000409087825 */ /* 0x002fc800078e0206 */
[----:B------:R-:W-:Y:S01]  /*0f30*/  IMAD.WIDE.U32 R18, R19, 0x4, R6 ;  /* 0x0000000413127825 */ /* 0x000fe200078e0006 */
[----:B------:R-:W-:Y:S02]  /*0f40*/  IADD3.X R7, PT, PT, RZ, RZ, RZ, P1, !PT ;  /* 0x000000ffff077210 */ /* 0x000fe40000ffe4ff */
[C---:B--2---:R-:W-:Y:S01]  /*0f50*/  LEA R6, P1, R2.reuse, UR6, 0x2 ;  /* 0x0000000602067c11 */ /* 0x044fe2000f8210ff */
[C---:B------:R-:W-:Y:S02]  /*0f60*/  IMAD.WIDE R10, R13.reuse, 0x4, R8 ;  /* 0x000000040d0a7825 */ /* 0x040fe400078e0208 */
[----:B0-----:R-:W2:Y:S01]  /*0f70*/  LDG.E R18, desc[UR4][R18.64] ;  /* 0x0000000412127981 */ /* 0x001ea2000c1e1900 */
[----:B------:R-:W-:Y:S01]  /*0f80*/  LEA.HI.X R7, R2, UR7, R7, 0x2, P1 ;  /* 0x0000000702077c11 */ /* 0x000fe200088f1407 */
[C---:B------:R-:W-:Y:S02]  /*0f90*/  IMAD.WIDE R14, R13.reuse, 0x4, R10 ;  /* 0x000000040d0e7825 */ /* 0x040fe400078e020a */
[----:B------:R-:W2:Y:S04]  /*0fa0*/  LDG.E R9, desc[UR4][R8.64] ;  /* 0x0000000408097981 */ /* 0x000ea8000c1e1900 */
[----:B------:R-:W3:Y:S01]  /*0fb0*/  LDG.E R11, desc[UR4][R10.64] ;  /* 0x000000040a0b7981 */ /* 0x000ee2000c1e1900 */
[----:B------:R-:W-:-:S03]  /*0fc0*/  IMAD.WIDE R16, R13, 0x4, R14 ;  /* 0x000000040d107825 */ /* 0x000fc600078e020e */
[----:B------:R-:W3:Y:S04]  /*0fd0*/  LDG.E R20, desc[UR4][R6.64+0x4] ;  /* 0x0000040406147981 */ /* 0x000ee8000c1e1900 */
[----:B------:R-:W4:Y:S04]  /*0fe0*/  LDG.E R22, desc[UR4][R14.64] ;  /* 0x000000040e167981 */ /* 0x000f28000c1e1900 */
[----:B------:R-:W4:Y:S04]  /*0ff0*/  LDG.E R21, desc[UR4][R6.64+0x8] ;  /* 0x0000080406157981 */ /* 0x000f28000c1e1900 */
[----:B------:R-:W5:Y:S04]  /*1000*/  LDG.E R23, desc[UR4][R6.64+0xc] ;  /* 0x00000c0406177981 */ /* 0x000f68000c1e1900 */
[----:B------:R-:W5:Y:S01]  /*1010*/  LDG.E R16, desc[UR4][R16.64] ;  /* 0x0000000410107981 */ /* 0x000f62000c1e1900 */
[----:B------:R-:W-:-:S02]  /*1020*/  IADD3 R5, PT, PT, R5, 0x4, RZ ;  /* 0x0000000405057810 */ /* 0x000fc40007ffe0ff */
[----:B--2---:R-:W-:-:S05]  /*1030*/  F2FP.BF16.F32.PACK_AB R2, R9, R18 ;  /* 0x000000120902723e */ /* 0x004fca00000010ff */
[----:B------:R-:W-:Y:S01]  /*1040*/  HMUL2.BF16_V2 R2, R2.H0_H0, R2.H1_H1 ;  /* 0x3000000202027232 */ /* 0x000fe20000200800 */
[----:B---3--:R-:W-:-:S04]  /*1050*/  F2FP.BF16.F32.PACK_AB R20, R11, R20 ;  /* 0x000000140b14723e */ /* 0x008fc800000010ff */
[----:B------:R-:W-:Y:S02]  /*1060*/  SHF.L.U32 R2, R2, 0x10, RZ ;  /* 0x0000001002027819 */ /* 0x000fe400000006ff */
[----:B----4-:R-:W-:Y:S01]  /*1070*/  F2FP.BF16.F32.PACK_AB R21, R22, R21 ;  /* 0x000000151615723e */ /* 0x010fe200000010ff */
[----:B------:R-:W-:-:S04]  /*1080*/  HMUL2.BF16_V2 R8, R20.H0_H0, R20.H1_H1 ;  /* 0x3000001414087232 */ /* 0x000fc80000200800 */
[----:B------:R-:W-:Y:S01]  /*1090*/  HMUL2.BF16_V2 R21, R21.H0_H0, R21.H1_H1 ;  /* 0x3000001515157232 */ /* 0x000fe20000200800 */
[----:B-----5:R-:W-:Y:S01]  /*10a0*/  F2FP.BF16.F32.PACK_AB R23, R16, R23 ;  /* 0x000000171017723e */ /* 0x020fe200000010ff */
[----:B------:R-:W-:-:S03]  /*10b0*/  FADD R2, R27, R2 ;  /* 0x000000021b027221 */ /* 0x000fc60000000000 */
[----:B------:R-:W-:Y:S02]  /*10c0*/  PRMT R6, R21, 0x7610, R6 ;  /* 0x0000761015067816 */ /* 0x000fe40000000006 */
[----:B------:R-:W-:Y:S01]  /*10d0*/  SHF.L.U32 R7, R8, 0x10, RZ ;  /* 0x0000001008077819 */ /* 0x000fe200000006ff */
[----:B------:R-:W-:Y:S01]  /*10e0*/  HMUL2.BF16_V2 R23, R23.H0_H0, R23.H1_H1 ;  /* 0x3000001717177232 */ /* 0x000fe20000200800 */
[----:B------:R-:W-:-:S03]  /*10f0*/  SHF.L.U32 R9, R6, 0x10, RZ ;  /* 0x0000001006097819 */ /* 0x000fc600000006ff */
[----:B------:R-:W-:Y:S01]  /*1100*/  FADD R2, R2, R7 ;  /* 0x0000000702027221 */ /* 0x000fe20000000000 */
[----:B------:R-:W-:-:S03]  /*1110*/  PRMT R8, R23, 0x7610, R8 ;  /* 0x0000761017087816 */ /* 0x000fc60000000008 */
[----:B------:R-:W-:Y:S02]  /*1120*/  FADD R2, R2, R9 ;  /* 0x0000000902027221 */ /* 0x000fe40000000000 */
[----:B------:R-:W-:-:S04]  /*1130*/  IMAD.U32 R27, R8, 0x10000, RZ ;  /* 0x00010000081b7824 */ /* 0x000fc800078e00ff */
[----:B------:R-:W-:-:S07]  /*1140*/  FADD R27, R2, R27 ;  /* 0x0000001b021b7221 */ /* 0x000fce0000000000 */
.L_x_4:
[----:B------:R-:W-:Y:S05]  /*1150*/  @!P0 BRA `(.L_x_2) ;  /* 0x0000000000548947 */ /* 0x000fea0003800000 */
[----:B------:R-:W1:Y:S01]  /*1160*/  LDC.64 R6, c[0x0][0x380] ;  /* 0x0000e000ff067b82 */ /* 0x000e620000000a00 */
[----:B------:R-:W-:Y:S01]  /*1170*/  IADD3 R9, PT, PT, R4, R5, RZ ;  /* 0x0000000504097210 */ /* 0x000fe20007ffe0ff */
[----:B------:R-:W-:Y:S01]  /*1180*/  IMAD R2, R5, R13, R0 ;  /* 0x0000000d05027224 */ /* 0x000fe200078e0200 */
[----:B------:R-:W-:-:S03]  /*1190*/  IADD3 R12, PT, PT, -R12, RZ, RZ ;  /* 0x000000ff0c0c7210 */ /* 0x000fc60007ffe1ff */
[----:B-1----:R-:W-:-:S03]  /*11a0*/  IMAD.WIDE.U32 R8, R9, 0x4, R6 ;  /* 0x0000000409087825 */ /* 0x002fc600078e0006 */
[----:B------:R-:W-:-:S07]  /*11b0*/  MOV R11, R8 ;  /* 0x00000008000b7202 */ /* 0x000fce0000000f00 */
.L_x_5:
[----:B------:R-:W-:-:S04]  /*11c0*/  IMAD.WIDE R4, R2, 0x4, R6 ;  /* 0x0000000402047825 */ /* 0x000fc800078e0206 */
[----:B------:R-:W-:Y:S02]  /*11d0*/  IMAD.MOV.U32 R8, RZ, RZ, R11 ;  /* 0x000000ffff087224 */ /* 0x000fe400078e000b */
[----:B0-----:R-:W2:Y:S04]  /*11e0*/  LDG.E R5, desc[UR4][R4.64] ;  /* 0x0000000404057981 */ /* 0x001ea8000c1e1900 */
[----:B------:R0:W2:Y:S01]  /*11f0*/  LDG.E R8, desc[UR4][R8.64] ;  /* 0x0000000408087981 */ /* 0x0000a2000c1e1900 */
[----:B------:R-:W-:-:S04]  /*1200*/  IADD3 R12, PT, PT, R12, 0x1, RZ ;  /* 0x000000010c0c7810 */ /* 0x000fc80007ffe0ff */
[----:B------:R-:W-:Y:S02]  /*1210*/  ISETP.NE.AND P0, PT, R12, RZ, PT ;  /* 0x000000ff0c00720c */ /* 0x000fe40003f05270 */
[----:B------:R-:W-:Y:S02]  /*1220*/  IADD3 R11, P1, PT, R11, 0x4, RZ ;  /* 0x000000040b0b7810 */ /* 0x000fe40007f3e0ff */
[----:B------:R-:W-:Y:S02]  /*1230*/  IADD3 R2, PT, PT, R2, R13, RZ ;  /* 0x0000000d02027210 */ /* 0x000fe40007ffe0ff */
[----:B0-----:R-:W-:Y:S02]  /*1240*/  IADD3.X R9, PT, PT, RZ, R9, RZ, P1, !PT ;  /* 0x00000009ff097210 */ /* 0x001fe40000ffe4ff */
[----:B--2---:R-:W-:-:S05]  /*1250*/  F2FP.BF16.F32.PACK_AB R5, R5, R8 ;  /* 0x000000080505723e */ /* 0x004fca00000010ff */
[----:B------:R-:W-:-:S05]  /*1260*/  HMUL2.BF16_V2 R5, R5.H0_H0, R5.H1_H1 ;  /* 0x3000000505057232 */ /* 0x000fca0000200800 */
[----:B------:R-:W-:-:S04]  /*1270*/  PRMT R10, R5, 0x7610, R10 ;  /* 0x00007610050a7816 */ /* 0x000fc8000000000a */
[----:B------:R-:W-:-:S05]  /*1280*/  SHF.L.U32 R10, R10, 0x10, RZ ;  /* 0x000000100a0a7819 */ /* 0x000fca00000006ff */
[----:B------:R-:W-:Y:S01]  /*1290*/  FADD R27, R10, R27 ;  /* 0x0000001b0a1b7221 */ /* 0x000fe20000000000 */
[----:B------:R-:W-:Y:S06]  /*12a0*/  @P0 BRA `(.L_x_5) ;  /* 0xfffffffc00c40947 */ /* 0x000fec000383ffff */
.L_x_2:
[----:B------:R-:W1:Y:S01]  /*12b0*/  LDC.64 R4, c[0x0][0x388] ;  /* 0x0000e200ff047b82 */ /* 0x000e620000000a00 */
[----:B------:R-:W-:-:S04]  /*12c0*/  IMAD R3, R3, R13, R0 ;  /* 0x0000000d03037224 */ /* 0x000fc800078e0200 */
[----:B-1----:R-:W-:-:S05]  /*12d0*/  IMAD.WIDE R2, R3, 0x4, R4 ;  /* 0x0000000403027825 */ /* 0x002fca00078e0204 */
[----:B0-----:R-:W-:Y:S01]  /*12e0*/  STG.E desc[UR4][R2.64], R27 ;  /* 0x0000001b02007986 */ /* 0x001fe2000c101904 */
[----:B------:R-:W-:Y:S05]  /*12f0*/  EXIT ;  /* 0x000000000000794d */ /* 0x000fea0003800000 */
.L_x_6:
[----:B------:R-:W-:-:S00]  /*1300*/  BRA `(.L_x_6) ;  /* 0xfffffffc00fc7947 */ /* 0x000fc0000383ffff */
[----:B------:R-:W-:-:S00]  /*1310*/  NOP ;  /* 0x0000000000007918 */ /* 0x000fc00000000000 */
        /* <DEDUP_REMOVED lines=14> */
.L_x_7:


//--------------------- .nv.shared.reserved.0     --------------------------
	.section	.nv.shared.reserved.0,"aw",@nobits
	.weak		__nv_reservedSMEM_offset_0_alias
	.size		__nv_reservedSMEM_offset_0_alias, 0, 64
	.other		__nv_reservedSMEM_offset_0_alias,@"STO_CUDA_RESERVED_SHARED STV_DEFAULT"
__nv_reservedSMEM_offset_0_alias:
	.zero		0
	.zero		64


//--------------------- .nv.constant0._Z23matmul_relu_kernel_bf16PKfPfii --------------------------
	.section	.nv.constant0._Z23matmul_relu_kernel_bf16PKfPfii,"a",@progbits
	.sectionflags	@""
	.align	4
.nv.constant0._Z23matmul_relu_kernel_bf16PKfPfii:
	.zero		920


//--------------------- SYMBOLS --------------------------

	.type		.nv.reservedSmem.offset0,@object
	.size		.nv.reservedSmem.offset0,0x4
